//
// Generated by NVIDIA NVVM Compiler
//
// Compiler Build ID: CL-36424714
// Cuda compilation tools, release 13.0, V13.0.88
// Based on NVVM 20.0.0
//

.version 9.0
.target sm_100
.address_size 64

	// .globl	_Z7matMul1PfS_S_jjjmmm

.visible .entry _Z7matMul1PfS_S_jjjmmm(
	.param .u64 .ptr .align 1 _Z7matMul1PfS_S_jjjmmm_param_0,
	.param .u64 .ptr .align 1 _Z7matMul1PfS_S_jjjmmm_param_1,
	.param .u64 .ptr .align 1 _Z7matMul1PfS_S_jjjmmm_param_2,
	.param .u32 _Z7matMul1PfS_S_jjjmmm_param_3,
	.param .u32 _Z7matMul1PfS_S_jjjmmm_param_4,
	.param .u32 _Z7matMul1PfS_S_jjjmmm_param_5,
	.param .u64 _Z7matMul1PfS_S_jjjmmm_param_6,
	.param .u64 _Z7matMul1PfS_S_jjjmmm_param_7,
	.param .u64 _Z7matMul1PfS_S_jjjmmm_param_8
)
{
	.reg .pred 	%p<13>;
	.reg .b32 	%r<45>;
	.reg .b32 	%f<112>;
	.reg .b64 	%rd<83>;

	ld.param.u64 	%rd19, [_Z7matMul1PfS_S_jjjmmm_param_0];
	ld.param.u64 	%rd24, [_Z7matMul1PfS_S_jjjmmm_param_1];
	ld.param.u64 	%rd20, [_Z7matMul1PfS_S_jjjmmm_param_2];
	ld.param.u32 	%r19, [_Z7matMul1PfS_S_jjjmmm_param_3];
	ld.param.u32 	%r18, [_Z7matMul1PfS_S_jjjmmm_param_4];
	ld.param.u32 	%r21, [_Z7matMul1PfS_S_jjjmmm_param_5];
	ld.param.u64 	%rd21, [_Z7matMul1PfS_S_jjjmmm_param_6];
	ld.param.u64 	%rd22, [_Z7matMul1PfS_S_jjjmmm_param_7];
	ld.param.u64 	%rd23, [_Z7matMul1PfS_S_jjjmmm_param_8];
	cvta.to.global.u64 	%rd1, %rd24;
	mov.u32 	%r22, %ctaid.x;
	mov.u32 	%r23, %ntid.x;
	mov.u32 	%r24, %tid.x;
	mad.lo.s32 	%r1, %r22, %r23, %r24;
	mov.u32 	%r25, %ctaid.y;
	mov.u32 	%r26, %ntid.y;
	mov.u32 	%r27, %tid.y;
	mad.lo.s32 	%r28, %r25, %r26, %r27;
	setp.ge.u32 	%p1, %r1, %r21;
	setp.ge.u32 	%p2, %r28, %r19;
	or.pred  	%p3, %p1, %p2;
	@%p3 bra 	$L__BB0_15;
	cvta.to.global.u64 	%rd25, %rd20;
	cvta.to.global.u64 	%rd2, %rd19;
	cvt.u64.u32 	%rd26, %r28;
	mul.lo.s64 	%rd3, %rd21, %rd26;
	add.s64 	%rd4, %rd2, %rd3;
	mad.lo.s64 	%rd5, %rd23, %rd26, %rd25;
	setp.eq.s32 	%p4, %r18, 0;
	mov.f32 	%f111, 0f00000000;
	@%p4 bra 	$L__BB0_14;
	mul.wide.u32 	%rd27, %r1, 4;
	add.s64 	%rd6, %rd1, %rd27;
	and.b32  	%r3, %r18, 15;
	setp.lt.u32 	%p5, %r18, 16;
	mov.f32 	%f111, 0f00000000;
	mov.b32 	%r42, 0;
	@%p5 bra 	$L__BB0_5;
	and.b32  	%r42, %r18, -16;
	neg.s32 	%r40, %r42;
	shl.b64 	%rd7, %rd22, 4;
	add.s64 	%rd28, %rd3, %rd2;
	add.s64 	%rd79, %rd28, 32;
	mov.f32 	%f111, 0f00000000;
	mov.u64 	%rd80, %rd6;
$L__BB0_4:
	.pragma "nounroll";
	ld.global.f32 	%f18, [%rd79+-32];
	ld.global.f32 	%f19, [%rd80];
	fma.rn.f32 	%f20, %f18, %f19, %f111;
	ld.global.f32 	%f21, [%rd79+-28];
	add.s64 	%rd29, %rd80, %rd22;
	ld.global.f32 	%f22, [%rd29];
	fma.rn.f32 	%f23, %f21, %f22, %f20;
	ld.global.f32 	%f24, [%rd79+-24];
	add.s64 	%rd30, %rd29, %rd22;
	ld.global.f32 	%f25, [%rd30];
	fma.rn.f32 	%f26, %f24, %f25, %f23;
	ld.global.f32 	%f27, [%rd79+-20];
	add.s64 	%rd31, %rd30, %rd22;
	ld.global.f32 	%f28, [%rd31];
	fma.rn.f32 	%f29, %f27, %f28, %f26;
	ld.global.f32 	%f30, [%rd79+-16];
	add.s64 	%rd32, %rd31, %rd22;
	ld.global.f32 	%f31, [%rd32];
	fma.rn.f32 	%f32, %f30, %f31, %f29;
	ld.global.f32 	%f33, [%rd79+-12];
	add.s64 	%rd33, %rd32, %rd22;
	ld.global.f32 	%f34, [%rd33];
	fma.rn.f32 	%f35, %f33, %f34, %f32;
	ld.global.f32 	%f36, [%rd79+-8];
	add.s64 	%rd34, %rd33, %rd22;
	ld.global.f32 	%f37, [%rd34];
	fma.rn.f32 	%f38, %f36, %f37, %f35;
	ld.global.f32 	%f39, [%rd79+-4];
	add.s64 	%rd35, %rd34, %rd22;
	ld.global.f32 	%f40, [%rd35];
	fma.rn.f32 	%f41, %f39, %f40, %f38;
	ld.global.f32 	%f42, [%rd79];
	add.s64 	%rd36, %rd35, %rd22;
	ld.global.f32 	%f43, [%rd36];
	fma.rn.f32 	%f44, %f42, %f43, %f41;
	ld.global.f32 	%f45, [%rd79+4];
	add.s64 	%rd37, %rd36, %rd22;
	ld.global.f32 	%f46, [%rd37];
	fma.rn.f32 	%f47, %f45, %f46, %f44;
	ld.global.f32 	%f48, [%rd79+8];
	add.s64 	%rd38, %rd37, %rd22;
	ld.global.f32 	%f49, [%rd38];
	fma.rn.f32 	%f50, %f48, %f49, %f47;
	ld.global.f32 	%f51, [%rd79+12];
	add.s64 	%rd39, %rd38, %rd22;
	ld.global.f32 	%f52, [%rd39];
	fma.rn.f32 	%f53, %f51, %f52, %f50;
	ld.global.f32 	%f54, [%rd79+16];
	add.s64 	%rd40, %rd39, %rd22;
	ld.global.f32 	%f55, [%rd40];
	fma.rn.f32 	%f56, %f54, %f55, %f53;
	ld.global.f32 	%f57, [%rd79+20];
	add.s64 	%rd41, %rd40, %rd22;
	ld.global.f32 	%f58, [%rd41];
	fma.rn.f32 	%f59, %f57, %f58, %f56;
	ld.global.f32 	%f60, [%rd79+24];
	add.s64 	%rd42, %rd41, %rd22;
	ld.global.f32 	%f61, [%rd42];
	fma.rn.f32 	%f62, %f60, %f61, %f59;
	ld.global.f32 	%f63, [%rd79+28];
	add.s64 	%rd43, %rd42, %rd22;
	ld.global.f32 	%f64, [%rd43];
	fma.rn.f32 	%f111, %f63, %f64, %f62;
	add.s32 	%r40, %r40, 16;
	add.s64 	%rd80, %rd80, %rd7;
	add.s64 	%rd79, %rd79, 64;
	setp.ne.s32 	%p6, %r40, 0;
	@%p6 bra 	$L__BB0_4;
$L__BB0_5:
	setp.eq.s32 	%p7, %r3, 0;
	@%p7 bra 	$L__BB0_14;
	and.b32  	%r9, %r18, 7;
	setp.lt.u32 	%p8, %r3, 8;
	@%p8 bra 	$L__BB0_8;
	cvt.u64.u32 	%rd44, %r42;
	mul.wide.u32 	%rd45, %r42, 4;
	add.s64 	%rd46, %rd4, %rd45;
	ld.global.f32 	%f66, [%rd46];
	mad.lo.s64 	%rd47, %rd22, %rd44, %rd6;
	ld.global.f32 	%f67, [%rd47];
	fma.rn.f32 	%f68, %f66, %f67, %f111;
	add.s32 	%r30, %r42, 1;
	cvt.u64.u32 	%rd48, %r30;
	ld.global.f32 	%f69, [%rd46+4];
	mad.lo.s64 	%rd49, %rd22, %rd48, %rd6;
	ld.global.f32 	%f70, [%rd49];
	fma.rn.f32 	%f71, %f69, %f70, %f68;
	add.s32 	%r31, %r42, 2;
	cvt.u64.u32 	%rd50, %r31;
	ld.global.f32 	%f72, [%rd46+8];
	mad.lo.s64 	%rd51, %rd22, %rd50, %rd6;
	ld.global.f32 	%f73, [%rd51];
	fma.rn.f32 	%f74, %f72, %f73, %f71;
	add.s32 	%r32, %r42, 3;
	cvt.u64.u32 	%rd52, %r32;
	ld.global.f32 	%f75, [%rd46+12];
	mad.lo.s64 	%rd53, %rd22, %rd52, %rd6;
	ld.global.f32 	%f76, [%rd53];
	fma.rn.f32 	%f77, %f75, %f76, %f74;
	add.s32 	%r33, %r42, 4;
	cvt.u64.u32 	%rd54, %r33;
	ld.global.f32 	%f78, [%rd46+16];
	mad.lo.s64 	%rd55, %rd22, %rd54, %rd6;
	ld.global.f32 	%f79, [%rd55];
	fma.rn.f32 	%f80, %f78, %f79, %f77;
	add.s32 	%r34, %r42, 5;
	cvt.u64.u32 	%rd56, %r34;
	ld.global.f32 	%f81, [%rd46+20];
	mad.lo.s64 	%rd57, %rd22, %rd56, %rd6;
	ld.global.f32 	%f82, [%rd57];
	fma.rn.f32 	%f83, %f81, %f82, %f80;
	add.s32 	%r35, %r42, 6;
	cvt.u64.u32 	%rd58, %r35;
	ld.global.f32 	%f84, [%rd46+24];
	mad.lo.s64 	%rd59, %rd22, %rd58, %rd6;
	ld.global.f32 	%f85, [%rd59];
	fma.rn.f32 	%f86, %f84, %f85, %f83;
	add.s32 	%r36, %r42, 7;
	cvt.u64.u32 	%rd60, %r36;
	ld.global.f32 	%f87, [%rd46+28];
	mad.lo.s64 	%rd61, %rd22, %rd60, %rd6;
	ld.global.f32 	%f88, [%rd61];
	fma.rn.f32 	%f111, %f87, %f88, %f86;
	add.s32 	%r42, %r42, 8;
$L__BB0_8:
	setp.eq.s32 	%p9, %r9, 0;
	@%p9 bra 	$L__BB0_14;
	and.b32  	%r12, %r18, 3;
	setp.lt.u32 	%p10, %r9, 4;
	@%p10 bra 	$L__BB0_11;
	cvt.u64.u32 	%rd62, %r42;
	mul.wide.u32 	%rd63, %r42, 4;
	add.s64 	%rd64, %rd4, %rd63;
	ld.global.f32 	%f90, [%rd64];
	mad.lo.s64 	%rd65, %rd22, %rd62, %rd6;
	ld.global.f32 	%f91, [%rd65];
	fma.rn.f32 	%f92, %f90, %f91, %f111;
	add.s32 	%r37, %r42, 1;
	cvt.u64.u32 	%rd66, %r37;
	ld.global.f32 	%f93, [%rd64+4];
	mad.lo.s64 	%rd67, %rd22, %rd66, %rd6;
	ld.global.f32 	%f94, [%rd67];
	fma.rn.f32 	%f95, %f93, %f94, %f92;
	add.s32 	%r38, %r42, 2;
	cvt.u64.u32 	%rd68, %r38;
	ld.global.f32 	%f96, [%rd64+8];
	mad.lo.s64 	%rd69, %rd22, %rd68, %rd6;
	ld.global.f32 	%f97, [%rd69];
	fma.rn.f32 	%f98, %f96, %f97, %f95;
	add.s32 	%r39, %r42, 3;
	cvt.u64.u32 	%rd70, %r39;
	ld.global.f32 	%f99, [%rd64+12];
	mad.lo.s64 	%rd71, %rd22, %rd70, %rd6;
	ld.global.f32 	%f100, [%rd71];
	fma.rn.f32 	%f111, %f99, %f100, %f98;
	add.s32 	%r42, %r42, 4;
$L__BB0_11:
	setp.eq.s32 	%p11, %r12, 0;
	@%p11 bra 	$L__BB0_14;
	cvt.u64.u32 	%rd72, %r42;
	mul.wide.u32 	%rd73, %r42, 4;
	add.s64 	%rd74, %rd3, %rd73;
	add.s64 	%rd82, %rd2, %rd74;
	mul.wide.u32 	%rd75, %r1, 4;
	mad.lo.s64 	%rd76, %rd22, %rd72, %rd75;
	add.s64 	%rd81, %rd1, %rd76;
	neg.s32 	%r44, %r12;
$L__BB0_13:
	.pragma "nounroll";
	ld.global.f32 	%f101, [%rd82];
	ld.global.f32 	%f102, [%rd81];
	fma.rn.f32 	%f111, %f101, %f102, %f111;
	add.s64 	%rd82, %rd82, 4;
	add.s64 	%rd81, %rd81, %rd22;
	add.s32 	%r44, %r44, 1;
	setp.ne.s32 	%p12, %r44, 0;
	@%p12 bra 	$L__BB0_13;
$L__BB0_14:
	mul.wide.u32 	%rd77, %r1, 4;
	add.s64 	%rd78, %rd5, %rd77;
	st.global.f32 	[%rd78], %f111;
$L__BB0_15:
	ret;

}


// ===== COMPILED SASS (sm_100) =====

	.target	sm_100

	.elftype	@"ET_EXEC"


//--------------------- .note.nv.tkinfo           --------------------------
	.section	.note.nv.tkinfo,"",@"SHT_NOTE"
	.sectionflags	@"SHF_NOTE_NV_TKINFO"
	.tkinfo
        /*0018*/ 	.word	0x00000002
        /*0030*/ 	.string	""
        /*0030*/ 	.string	"ptxas"
        /*0030*/ 	.string	"Cuda compilation tools, release 13.0, V13.0.88"
        /*0030*/ 	.string	"Build cuda_13.0.r13.0/compiler.36424714_0"
        /*0030*/ 	.string	"-arch sm_100 -m 64 "



//--------------------- .note.nv.cuinfo           --------------------------
	.section	.note.nv.cuinfo,"",@"SHT_NOTE"
	.sectionflags	@"SHF_NOTE_NV_CUINFO"
        /*0018*/ 	.short	0x0002
        /*001a*/ 	.short	0x0064
        /*001c*/ 	.short	0x0082
	.zero		2


//--------------------- .nv.info                  --------------------------
	.section	.nv.info,"",@"SHT_CUDA_INFO"
	.align	4


	//----- nvinfo : EIATTR_REGCOUNT
	.align		4
        /*0000*/ 	.byte	0x04, 0x2f
        /*0002*/ 	.short	(.L_1 - .L_0)
	.align		4
.L_0:
        /*0004*/ 	.word	index@(_Z7matMul1PfS_S_jjjmmm)
        /*0008*/ 	.word	0x00000020


	//----- nvinfo : EIATTR_FRAME_SIZE
	.align		4
.L_1:
        /*000c*/ 	.byte	0x04, 0x11
        /*000e*/ 	.short	(.L_3 - .L_2)
	.align		4
.L_2:
        /*0010*/ 	.word	index@(_Z7matMul1PfS_S_jjjmmm)
        /*0014*/ 	.word	0x00000000


	//----- nvinfo : EIATTR_MIN_STACK_SIZE
	.align		4
.L_3:
        /*0018*/ 	.byte	0x04, 0x12
        /*001a*/ 	.short	(.L_5 - .L_4)
	.align		4
.L_4:
        /*001c*/ 	.word	index@(_Z7matMul1PfS_S_jjjmmm)
        /*0020*/ 	.word	0x00000000
.L_5:


//--------------------- .nv.compat                --------------------------
	.section	.nv.compat,"",@"SHT_CUDA_COMPAT_INFO"
	.align	4
        /*0000*/ 	.byte	0x02, 0x09, 0x00, 0x00, 0x02, 0x02, 0x01, 0x00, 0x02, 0x05, 0x05, 0x00, 0x03, 0x07, 0x01, 0x01
        /*0010*/ 	.byte	0x02, 0x03, 0x00, 0x00, 0x02, 0x06, 0x01, 0x00, 0x04, 0x0b, 0x08, 0x00, 0x09, 0x00, 0x00, 0x00
        /*0020*/ 	.byte	0x00, 0x00, 0x00, 0x00


//--------------------- .nv.info._Z7matMul1PfS_S_jjjmmm --------------------------
	.section	.nv.info._Z7matMul1PfS_S_jjjmmm,"",@"SHT_CUDA_INFO"
	.sectionflags	@""
	.align	4


	//----- nvinfo : EIATTR_CUDA_API_VERSION
	.align		4
        /*0000*/ 	.byte	0x04, 0x37
        /*0002*/ 	.short	(.L_7 - .L_6)
.L_6:
        /*0004*/ 	.word	0x00000082


	//----- nvinfo : EIATTR_KPARAM_INFO
	.align		4
.L_7:
        /*0008*/ 	.byte	0x04, 0x17
        /*000a*/ 	.short	(.L_9 - .L_8)
.L_8:
        /*000c*/ 	.word	0x00000000
        /*0010*/ 	.short	0x0008
        /*0012*/ 	.short	0x0038
        /*0014*/ 	.byte	0x00, 0xf0, 0x21, 0x00


	//----- nvinfo : EIATTR_KPARAM_INFO
	.align		4
.L_9:
        /*0018*/ 	.byte	0x04, 0x17
        /*001a*/ 	.short	(.L_11 - .L_10)
.L_10:
        /*001c*/ 	.word	0x00000000
        /*0020*/ 	.short	0x0007
        /*0022*/ 	.short	0x0030
        /*0024*/ 	.byte	0x00, 0xf0, 0x21, 0x00


	//----- nvinfo : EIATTR_KPARAM_INFO
	.align		4
.L_11:
        /*0028*/ 	.byte	0x04, 0x17
        /*002a*/ 	.short	(.L_13 - .L_12)
.L_12:
        /*002c*/ 	.word	0x00000000
        /*0030*/ 	.short	0x0006
        /*0032*/ 	.short	0x0028
        /*0034*/ 	.byte	0x00, 0xf0, 0x21, 0x00


	//----- nvinfo : EIATTR_KPARAM_INFO
	.align		4
.L_13:
        /*0038*/ 	.byte	0x04, 0x17
        /*003a*/ 	.short	(.L_15 - .L_14)
.L_14:
        /*003c*/ 	.word	0x00000000
        /*0040*/ 	.short	0x0005
        /*0042*/ 	.short	0x0020
        /*0044*/ 	.byte	0x00, 0xf0, 0x11, 0x00


	//----- nvinfo : EIATTR_KPARAM_INFO
	.align		4
.L_15:
        /*0048*/ 	.byte	0x04, 0x17
        /*004a*/ 	.short	(.L_17 - .L_16)
.L_16:
        /*004c*/ 	.word	0x00000000
        /*0050*/ 	.short	0x0004
        /*0052*/ 	.short	0x001c
        /*0054*/ 	.byte	0x00, 0xf0, 0x11, 0x00


	//----- nvinfo : EIATTR_KPARAM_INFO
	.align		4
.L_17:
        /*0058*/ 	.byte	0x04, 0x17
        /*005a*/ 	.short	(.L_19 - .L_18)
.L_18:
        /*005c*/ 	.word	0x00000000
        /*0060*/ 	.short	0x0003
        /*0062*/ 	.short	0x0018
        /*0064*/ 	.byte	0x00, 0xf0, 0x11, 0x00


	//----- nvinfo : EIATTR_KPARAM_INFO
	.align		4
.L_19:
        /*0068*/ 	.byte	0x04, 0x17
        /*006a*/ 	.short	(.L_21 - .L_20)
.L_20:
        /*006c*/ 	.word	0x00000000
        /*0070*/ 	.short	0x0002
        /*0072*/ 	.short	0x0010
        /*0074*/ 	.byte	0x00, 0xf5, 0x21, 0x00


	//----- nvinfo : EIATTR_KPARAM_INFO
	.align		4
.L_21:
        /*0078*/ 	.byte	0x04, 0x17
        /*007a*/ 	.short	(.L_23 - .L_22)
.L_22:
        /*007c*/ 	.word	0x00000000
        /*0080*/ 	.short	0x0001
        /*0082*/ 	.short	0x0008
        /*0084*/ 	.byte	0x00, 0xf5, 0x21, 0x00


	//----- nvinfo : EIATTR_KPARAM_INFO
	.align		4
.L_23:
        /*0088*/ 	.byte	0x04, 0x17
        /*008a*/ 	.short	(.L_25 - .L_24)
.L_24:
        /*008c*/ 	.word	0x00000000
        /*0090*/ 	.short	0x0000
        /*0092*/ 	.short	0x0000
        /*0094*/ 	.byte	0x00, 0xf5, 0x21, 0x00


	//----- nvinfo : EIATTR_SPARSE_MMA_MASK
	.align		4
.L_25:
        /*0098*/ 	.byte	0x03, 0x50
        /*009a*/ 	.short	0x0000


	//----- nvinfo : EIATTR_MAXREG_COUNT
	.align		4
        /*009c*/ 	.byte	0x03, 0x1b
        /*009e*/ 	.short	0x00ff


	//----- nvinfo : EIATTR_MERCURY_ISA_VERSION
	.align		4
        /*00a0*/ 	.byte	0x03, 0x5f
        /*00a2*/ 	.short	0x0101


	//----- nvinfo : EIATTR_VRC_CTA_INIT_COUNT
	.align		4
        /*00a4*/ 	.byte	0x02, 0x4a
	.zero		1
	.zero		1


	//----- nvinfo : EIATTR_EXIT_INSTR_OFFSETS
	.align		4
        /*00a8*/ 	.byte	0x04, 0x1c
        /*00aa*/ 	.short	(.L_27 - .L_26)


	//   ....[0]....
.L_26:
        /*00ac*/ 	.word	0x000000d0


	//   ....[1]....
        /*00b0*/ 	.word	0x00000ff0


	//----- nvinfo : EIATTR_CBANK_PARAM_SIZE
	.align		4
.L_27:
        /*00b4*/ 	.byte	0x03, 0x19
        /*00b6*/ 	.short	0x0040


	//----- nvinfo : EIATTR_PARAM_CBANK
	.align		4
        /*00b8*/ 	.byte	0x04, 0x0a
        /*00ba*/ 	.short	(.L_29 - .L_28)
	.align		4
.L_28:
        /*00bc*/ 	.word	index@(.nv.constant0._Z7matMul1PfS_S_jjjmmm)
        /*00c0*/ 	.short	0x0380
        /*00c2*/ 	.short	0x0040


	//----- nvinfo : EIATTR_SW_WAR
	.align		4
.L_29:
        /*00c4*/ 	.byte	0x04, 0x36
        /*00c6*/ 	.short	(.L_31 - .L_30)
.L_30:
        /*00c8*/ 	.word	0x00000008
.L_31:


//--------------------- .nv.callgraph             --------------------------
	.section	.nv.callgraph,"",@"SHT_CUDA_CALLGRAPH"
	.align	4
	.sectionentsize	8
	.align		4
        /*0000*/ 	.word	0x00000000
	.align		4
        /*0004*/ 	.word	0xffffffff
	.align		4
        /*0008*/ 	.word	0x00000000
	.align		4
        /*000c*/ 	.word	0xfffffffe
	.align		4
        /*0010*/ 	.word	0x00000000
	.align		4
        /*0014*/ 	.word	0xfffffffd
	.align		4
        /*0018*/ 	.word	0x00000000
	.align		4
        /*001c*/ 	.word	0xfffffffc


//--------------------- .text._Z7matMul1PfS_S_jjjmmm --------------------------
	.section	.text._Z7matMul1PfS_S_jjjmmm,"ax",@progbits
	.align	128
        .global         _Z7matMul1PfS_S_jjjmmm
        .type           _Z7matMul1PfS_S_jjjmmm,@function
        .size           _Z7matMul1PfS_S_jjjmmm,(.L_x_7 - _Z7matMul1PfS_S_jjjmmm)
        .other          _Z7matMul1PfS_S_jjjmmm,@"STO_CUDA_ENTRY STV_DEFAULT"
_Z7matMul1PfS_S_jjjmmm:
.text._Z7matMul1PfS_S_jjjmmm:
[----:B------:R-:W-:Y:S01]  /*0000*/  LDC R1, c[0x0][0x37c] ;  /* 0x0000df00ff017b82 */ /* 0x000fe20000000800 */
[----:B------:R-:W0:Y:S07]  /*0010*/  S2R R2, SR_TID.Y ;  /* 0x0000000000027919 */ /* 0x000e2e0000002200 */
[----:B------:R-:W1:Y:S01]  /*0020*/  LDC R0, c[0x0][0x360] ;  /* 0x0000d800ff007b82 */ /* 0x000e620000000800 */
[----:B------:R-:W2:Y:S01]  /*0030*/  LDCU UR6, c[0x0][0x398] ;  /* 0x00007300ff0677ac */ /* 0x000ea20008000800 */
[----:B------:R-:W1:Y:S01]  /*0040*/  S2R R3, SR_TID.X ;  /* 0x0000000000037919 */ /* 0x000e620000002100 */
[----:B------:R-:W3:Y:S05]  /*0050*/  LDCU UR7, c[0x0][0x3a0] ;  /* 0x00007400ff0777ac */ /* 0x000eea0008000800 */
[----:B------:R-:W0:Y:S08]  /*0060*/  S2UR UR5, SR_CTAID.Y ;  /* 0x00000000000579c3 */ /* 0x000e300000002600 */
[----:B------:R-:W0:Y:S08]  /*0070*/  LDC R15, c[0x0][0x364] ;  /* 0x0000d900ff0f7b82 */ /* 0x000e300000000800 */
[----:B------:R-:W1:Y:S01]  /*0080*/  S2UR UR4, SR_CTAID.X ;  /* 0x00000000000479c3 */ /* 0x000e620000002500 */
[----:B0-----:R-:W-:-:S05]  /*0090*/  IMAD R15, R15, UR5, R2 ;  /* 0x000000050f0f7c24 */ /* 0x001fca000f8e0202 */
[----:B--2---:R-:W-:Y:S01]  /*00a0*/  ISETP.GE.U32.AND P0, PT, R15, UR6, PT ;  /* 0x000000060f007c0c */ /* 0x004fe2000bf06070 */
[----:B-1----:R-:W-:-:S05]  /*00b0*/  IMAD R0, R0, UR4, R3 ;  /* 0x0000000400007c24 */ /* 0x002fca000f8e0203 */
[----:B---3--:R-:W-:-:S13]  /*00c0*/  ISETP.GE.U32.OR P0, PT, R0, UR7, P0 ;  /* 0x0000000700007c0c */ /* 0x008fda0008706470 */
[----:B------:R-:W-:Y:S05]  /*00d0*/  @P0 EXIT ;  /* 0x000000000000094d */ /* 0x000fea0003800000 */
[----:B------:R-:W0:Y:S01]  /*00e0*/  LDCU UR4, c[0x0][0x39c] ;  /* 0x00007380ff0477ac */ /* 0x000e220008000800 */
[----:B------:R-:W1:Y:S01]  /*00f0*/  LDC.64 R18, c[0x0][0x390] ;  /* 0x0000e400ff127b82 */ /* 0x000e620000000a00 */
[----:B------:R-:W-:Y:S01]  /*0100*/  HFMA2 R7, -RZ, RZ, 0, 0 ;  /* 0x00000000ff077431 */ /* 0x000fe200000001ff */
[----:B------:R-:W2:Y:S01]  /*0110*/  LDCU.64 UR6, c[0x0][0x3a8] ;  /* 0x00007500ff0677ac */ /* 0x000ea20008000a00 */
[----:B------:R-:W1:Y:S01]  /*0120*/  LDCU.64 UR10, c[0x0][0x3b8] ;  /* 0x00007700ff0a77ac */ /* 0x000e620008000a00 */
[----:B------:R-:W3:Y:S01]  /*0130*/  LDCU.64 UR8, c[0x0][0x358] ;  /* 0x00006b00ff0877ac */ /* 0x000ee20008000a00 */
[----:B0-----:R-:W-:Y:S01]  /*0140*/  UISETP.NE.AND UP0, UPT, UR4, URZ, UPT ;  /* 0x000000ff0400728c */ /* 0x001fe2000bf05270 */
[----:B--2---:R-:W-:-:S04]  /*0150*/  IMAD.WIDE.U32 R20, R15, UR6, RZ ;  /* 0x000000060f147c25 */ /* 0x004fc8000f8e00ff */
[----:B-1----:R-:W-:-:S04]  /*0160*/  IMAD.WIDE.U32 R18, R15, UR10, R18 ;  /* 0x0000000a0f127c25 */ /* 0x002fc8000f8e0012 */
[C---:B------:R-:W-:Y:S02]  /*0170*/  IMAD R17, R15.reuse, UR7, R21 ;  /* 0x000000070f117c24 */ /* 0x040fe4000f8e0215 */
[----:B------:R-:W-:Y:S01]  /*0180*/  IMAD R15, R15, UR11, R19 ;  /* 0x0000000b0f0f7c24 */ /* 0x000fe2000f8e0213 */
[----:B---3--:R-:W-:Y:S06]  /*0190*/  BRA.U !UP0, `(.L_x_0) ;  /* 0x0000000d08887547 */ /* 0x008fec000b800000 */
[----:B------:R-:W0:Y:S01]  /*01a0*/  LDC.64 R10, c[0x0][0x388] ;  /* 0x0000e200ff0a7b82 */ /* 0x000e220000000a00 */
[----:B------:R-:W1:Y:S01]  /*01b0*/  LDCU.64 UR10, c[0x0][0x380] ;  /* 0x00007000ff0a77ac */ /* 0x000e620008000a00 */
[----:B------:R-:W-:Y:S02]  /*01c0*/  MOV R7, RZ ;  /* 0x000000ff00077202 */ /* 0x000fe40000000f00 */
[----:B------:R-:W-:Y:S01]  /*01d0*/  MOV R2, RZ ;  /* 0x000000ff00027202 */ /* 0x000fe20000000f00 */
[----:B------:R-:W-:Y:S02]  /*01e0*/  UISETP.GE.U32.AND UP1, UPT, UR4, 0x10, UPT ;  /* 0x000000100400788c */ /* 0x000fe4000bf26070 */
[----:B------:R-:W-:-:S04]  /*01f0*/  ULOP3.LUT UR5, UR4, 0xf, URZ, 0xc0, !UPT ;  /* 0x0000000f04057892 */ /* 0x000fc8000f8ec0ff */
[----:B------:R-:W-:Y:S01]  /*0200*/  UISETP.NE.AND UP0, UPT, UR5, URZ, UPT ;  /* 0x000000ff0500728c */ /* 0x000fe2000bf05270 */
[----:B-1----:R-:W-:-:S04]  /*0210*/  IADD3 R12, P0, PT, R20, UR10, RZ ;  /* 0x0000000a140c7c10 */ /* 0x002fc8000ff1e0ff */
[----:B------:R-:W-:Y:S01]  /*0220*/  IADD3.X R13, PT, PT, R17, UR11, RZ, P0, !PT ;  /* 0x0000000b110d7c10 */ /* 0x000fe200087fe4ff */
[----:B0-----:R-:W-:Y:S01]  /*0230*/  IMAD.WIDE.U32 R10, R0, 0x4, R10 ;  /* 0x00000004000a7825 */ /* 0x001fe200078e000a */
[----:B------:R-:W-:Y:S07]  /*0240*/  BRA.U !UP1, `(.L_x_1) ;  /* 0x00000005098c7547 */ /* 0x000fee000b800000 */
[----:B------:R-:W0:Y:S01]  /*0250*/  LDC.64 R8, c[0x0][0x3b0] ;  /* 0x0000ec00ff087b82 */ /* 0x000e220000000a00 */
[----:B------:R-:W-:Y:S01]  /*0260*/  ULOP3.LUT UR6, UR4, 0xfffffff0, URZ, 0xc0, !UPT ;  /* 0xfffffff004067892 */ /* 0x000fe2000f8ec0ff */
[----:B------:R-:W-:Y:S02]  /*0270*/  IADD3 R24, P0, PT, R12, 0x20, RZ ;  /* 0x000000200c187810 */ /* 0x000fe40007f1e0ff */
[----:B------:R-:W-:Y:S01]  /*0280*/  MOV R7, RZ ;  /* 0x000000ff00077202 */ /* 0x000fe20000000f00 */
[----:B------:R-:W-:Y:S01]  /*0290*/  UIADD3 UR7, UPT, UPT, -UR6, URZ, URZ ;  /* 0x000000ff06077290 */ /* 0x000fe2000fffe1ff */
[----:B------:R-:W-:Y:S01]  /*02a0*/  MOV R5, R10 ;  /* 0x0000000a00057202 */ /* 0x000fe20000000f00 */
[----:B------:R-:W-:Y:S01]  /*02b0*/  IMAD.X R25, RZ, RZ, R13, P0 ;  /* 0x000000ffff197224 */ /* 0x000fe200000e060d */
[----:B------:R-:W-:Y:S02]  /*02c0*/  MOV R3, R11 ;  /* 0x0000000b00037202 */ /* 0x000fe40000000f00 */
[----:B------:R-:W-:-:S02]  /*02d0*/  MOV R2, UR6 ;  /* 0x0000000600027c02 */ /* 0x000fc40008000f00 */
[----:B0-----:R-:W-:-:S07]  /*02e0*/  SHF.L.U64.HI R6, R8, 0x4, R9 ;  /* 0x0000000408067819 */ /* 0x001fce0000010209 */
.L_x_2:
[----:B------:R-:W-:Y:S02]  /*02f0*/  MOV R26, R5 ;  /* 0x00000005001a7202 */ /* 0x000fe40000000f00 */
[----:B------:R-:W-:Y:S02]  /*0300*/  MOV R22, R24 ;  /* 0x0000001800167202 */ /* 0x000fe40000000f00 */
[----:B------:R-:W-:Y:S02]  /*0310*/  MOV R23, R25 ;  /* 0x0000001900177202 */ /* 0x000fe40000000f00 */
[----:B------:R-:W-:-:S03]  /*0320*/  MOV R27, R3 ;  /* 0x00000003001b7202 */ /* 0x000fc60000000f00 */
[----:B------:R-:W2:Y:S04]  /*0330*/  LDG.E R24, desc[UR8][R22.64+-0x20] ;  /* 0xffffe00816187981 */ /* 0x000ea8000c1e1900 */
[----:B------:R-:W2:Y:S01]  /*0340*/  LDG.E R26, desc[UR8][R26.64] ;  /* 0x000000081a1a7981 */ /* 0x000ea2000c1e1900 */
[----:B------:R-:W-:-:S03]  /*0350*/  IADD3 R28, P0, PT, R5, R8, RZ ;  /* 0x00000008051c7210 */ /* 0x000fc60007f1e0ff */
[----:B------:R-:W3:Y:S02]  /*0360*/  LDG.E R25, desc[UR8][R22.64+-0x1c] ;  /* 0xffffe40816197981 */ /* 0x000ee4000c1e1900 */
[----:B------:R-:W-:-:S05]  /*0370*/  IMAD.X R29, R3, 0x1, R9, P0 ;  /* 0x00000001031d7824 */ /* 0x000fca00000e0609 */
[----:B------:R0:W3:Y:S02]  /*0380*/  LDG.E R4, desc[UR8][R28.64] ;  /* 0x000000081c047981 */ /* 0x0000e4000c1e1900 */
[----:B0-----:R-:W-:-:S04]  /*0390*/  IADD3 R28, P0, PT, R28, R8, RZ ;  /* 0x000000081c1c7210 */ /* 0x001fc80007f1e0ff */
[----:B------:R-:W-:Y:S01]  /*03a0*/  IADD3.X R29, PT, PT, R29, R9, RZ, P0, !PT ;  /* 0x000000091d1d7210 */ /* 0x000fe200007fe4ff */
[----:B--2---:R-:W-:-:S04]  /*03b0*/  FFMA R26, R24, R26, R7 ;  /* 0x0000001a181a7223 */ /* 0x004fc80000000007 */
[----:B------:R0:W2:Y:S04]  /*03c0*/  LDG.E R24, desc[UR8][R28.64] ;  /* 0x000000081c187981 */ /* 0x0000a8000c1e1900 */
[----:B------:R-:W2:Y:S01]  /*03d0*/  LDG.E R7, desc[UR8][R22.64+-0x18] ;  /* 0xffffe80816077981 */ /* 0x000ea2000c1e1900 */
[----:B0-----:R-:W-:-:S04]  /*03e0*/  IADD3 R28, P0, PT, R28, R8, RZ ;  /* 0x000000081c1c7210 */ /* 0x001fc80007f1e0ff */
[----:B------:R-:W-:Y:S01]  /*03f0*/  IADD3.X R29, PT, PT, R29, R9, RZ, P0, !PT ;  /* 0x000000091d1d7210 */ /* 0x000fe200007fe4ff */
[----:B---3--:R-:W-:Y:S02]  /*0400*/  FFMA R4, R25, R4, R26 ;  /* 0x0000000419047223 */ /* 0x008fe4000000001a */
[----:B------:R-:W3:Y:S04]  /*0410*/  LDG.E R25, desc[UR8][R22.64+-0x14] ;  /* 0xffffec0816197981 */ /* 0x000ee8000c1e1900 */
        /* <DEDUP_REMOVED lines=16> */
[----:B0-----:R-:W-:-:S05]  /*0520*/  IADD3 R28, P0, PT, R28, R8, RZ ;  /* 0x000000081c1c7210 */ /* 0x001fca0007f1e0ff */
[----:B------:R-:W-:Y:S02]  /*0530*/  IMAD.X R29, R29, 0x1, R9, P0 ;  /* 0x000000011d1d7824 */ /* 0x000fe400000e0609 */
        /* <DEDUP_REMOVED lines=20> */
[----:B---3--:R-:W-:Y:S01]  /*0680*/  FFMA R26, R25, R26, R24 ;  /* 0x0000001a191a7223 */ /* 0x008fe20000000018 */
[----:B------:R-:W-:-:S03]  /*0690*/  IADD3 R24, P0, PT, R28, R8, RZ ;  /* 0x000000081c187210 */ /* 0x000fc60007f1e0ff */
[----:B------:R-:W3:Y:S01]  /*06a0*/  LDG.E R27, desc[UR8][R28.64] ;  /* 0x000000081c1b7981 */ /* 0x000ee2000c1e1900 */
[----:B------:R-:W-:-:S03]  /*06b0*/  IADD3.X R25, PT, PT, R29, R9, RZ, P0, !PT ;  /* 0x000000091d197210 */ /* 0x000fc600007fe4ff */
[----:B------:R-:W3:Y:S01]  /*06c0*/  LDG.E R28, desc[UR8][R22.64+0xc] ;  /* 0x00000c08161c7981 */ /* 0x000ee2000c1e1900 */
[----:B--2---:R-:W-:-:S03]  /*06d0*/  FFMA R26, R7, R4, R26 ;  /* 0x00000004071a7223 */ /* 0x004fc6000000001a */
[----:B------:R0:W2:Y:S04]  /*06e0*/  LDG.E R7, desc[UR8][R24.64] ;  /* 0x0000000818077981 */ /* 0x0000a8000c1e1900 */
[----:B------:R-:W2:Y:S01]  /*06f0*/  LDG.E R4, desc[UR8][R22.64+0x10] ;  /* 0x0000100816047981 */ /* 0x000ea2000c1e1900 */
[----:B0-----:R-:W-:-:S05]  /*0700*/  IADD3 R24, P0, PT, R24, R8, RZ ;  /* 0x0000000818187210 */ /* 0x001fca0007f1e0ff */
[----:B------:R-:W-:Y:S02]  /*0710*/  IMAD.X R25, R25, 0x1, R9, P0 ;  /* 0x0000000119197824 */ /* 0x000fe400000e0609 */
[----:B---3--:R-:W-:Y:S01]  /*0720*/  FFMA R27, R28, R27, R26 ;  /* 0x0000001b1c1b7223 */ /* 0x008fe2000000001a */
[----:B------:R-:W-:-:S03]  /*0730*/  IADD3 R26, P0, PT, R24, R8, RZ ;  /* 0x00000008181a7210 */ /* 0x000fc60007f1e0ff */
[----:B--2---:R-:W-:Y:S01]  /*0740*/  FFMA R4, R4, R7, R27 ;  /* 0x0000000704047223 */ /* 0x004fe2000000001b */
[----:B------:R-:W-:Y:S01]  /*0750*/  IADD3.X R27, PT, PT, R25, R9, RZ, P0, !PT ;  /* 0x00000009191b7210 */ /* 0x000fe200007fe4ff */
[----:B------:R-:W2:Y:S01]  /*0760*/  LDG.E R7, desc[UR8][R24.64] ;  /* 0x0000000818077981 */ /* 0x000ea2000c1e1900 */
[----:B------:R-:W-:-:S04]  /*0770*/  IADD3 R28, P0, PT, R26, R8, RZ ;  /* 0x000000081a1c7210 */ /* 0x000fc80007f1e0ff */
[----:B------:R-:W-:Y:S01]  /*0780*/  IADD3.X R29, PT, PT, R27, R9, RZ, P0, !PT ;  /* 0x000000091b1d7210 */ /* 0x000fe200007fe4ff */
[----:B------:R-:W2:Y:S04]  /*0790*/  LDG.E R25, desc[UR8][R22.64+0x14] ;  /* 0x0000140816197981 */ /* 0x000ea8000c1e1900 */
[----:B------:R-:W3:Y:S04]  /*07a0*/  LDG.E R24, desc[UR8][R26.64] ;  /* 0x000000081a187981 */ /* 0x000ee8000c1e1900 */
[----:B------:R-:W4:Y:S04]  /*07b0*/  LDG.E R28, desc[UR8][R28.64] ;  /* 0x000000081c1c7981 */ /* 0x000f28000c1e1900 */
[----:B------:R-:W3:Y:S04]  /*07c0*/  LDG.E R27, desc[UR8][R22.64+0x18] ;  /* 0x00001808161b7981 */ /* 0x000ee8000c1e1900 */
[----:B------:R-:W4:Y:S01]  /*07d0*/  LDG.E R29, desc[UR8][R22.64+0x1c] ;  /* 0x00001c08161d7981 */ /* 0x000f22000c1e1900 */
[----:B------:R-:W-:-:S04]  /*07e0*/  UIADD3 UR7, UPT, UPT, UR7, 0x10, URZ ;  /* 0x0000001007077890 */ /* 0x000fc8000fffe0ff */
[----:B------:R-:W-:Y:S01]  /*07f0*/  UISETP.NE.AND UP1, UPT, UR7, URZ, UPT ;  /* 0x000000ff0700728c */ /* 0x000fe2000bf25270 */
[----:B------:R-:W-:-:S04]  /*0800*/  LEA R5, P0, R8, R5, 0x4 ;  /* 0x0000000508057211 */ /* 0x000fc800078020ff */
[----:B------:R-:W-:Y:S01]  /*0810*/  IADD3.X R3, PT, PT, R3, R6, RZ, P0, !PT ;  /* 0x0000000603037210 */ /* 0x000fe200007fe4ff */
[----:B--2---:R-:W-:-:S04]  /*0820*/  FFMA R4, R25, R7, R4 ;  /* 0x0000000719047223 */ /* 0x004fc80000000004 */
[----:B---3--:R-:W-:Y:S01]  /*0830*/  FFMA R4, R27, R24, R4 ;  /* 0x000000181b047223 */ /* 0x008fe20000000004 */
[----:B------:R-:W-:-:S03]  /*0840*/  IADD3 R24, P1, PT, R22, 0x40, RZ ;  /* 0x0000004016187810 */ /* 0x000fc60007f3e0ff */
[----:B----4-:R-:W-:Y:S01]  /*0850*/  FFMA R7, R29, R28, R4 ;  /* 0x0000001c1d077223 */ /* 0x010fe20000000004 */
[----:B------:R-:W-:Y:S01]  /*0860*/  IADD3.X R25, PT, PT, RZ, R23, RZ, P1, !PT ;  /* 0x00000017ff197210 */ /* 0x000fe20000ffe4ff */
[----:B------:R-:W-:Y:S08]  /*0870*/  BRA.U UP1, `(.L_x_2) ;  /* 0xfffffff9019c7547 */ /* 0x000ff0000b83ffff */
.L_x_1:
[----:B------:R-:W-:Y:S05]  /*0880*/  BRA.U !UP0, `(.L_x_0) ;  /* 0x0000000508cc7547 */ /* 0x000fea000b800000 */
[----:B------:R-:W-:Y:S02]  /*0890*/  UISETP.GE.U32.AND UP0, UPT, UR5, 0x8, UPT ;  /* 0x000000080500788c */ /* 0x000fe4000bf06070 */
[----:B------:R-:W-:-:S04]  /*08a0*/  ULOP3.LUT UR6, UR4, 0x7, URZ, 0xc0, !UPT ;  /* 0x0000000704067892 */ /* 0x000fc8000f8ec0ff */
[----:B------:R-:W-:-:S03]  /*08b0*/  UISETP.NE.AND UP1, UPT, UR6, URZ, UPT ;  /* 0x000000ff0600728c */ /* 0x000fc6000bf25270 */
[----:B------:R-:W-:Y:S08]  /*08c0*/  BRA.U !UP0, `(.L_x_3) ;  /* 0x0000000108d07547 */ /* 0x000ff0000b800000 */
[----:B------:R-:W0:Y:S01]  /*08d0*/  LDCU.64 UR12, c[0x0][0x3b0] ;  /* 0x00007600ff0c77ac */ /* 0x000e220008000a00 */
[C---:B------:R-:W-:Y:S02]  /*08e0*/  VIADD R25, R2.reuse, 0x1 ;  /* 0x0000000102197836 */ /* 0x040fe40000000000 */
[C---:B------:R-:W-:Y:S01]  /*08f0*/  IMAD.WIDE.U32 R8, R2.reuse, 0x4, R12 ;  /* 0x0000000402087825 */ /* 0x040fe200078e000c */
[----:B------:R-:W-:-:S04]  /*0900*/  IADD3 R3, PT, PT, R2, 0x2, RZ ;  /* 0x0000000202037810 */ /* 0x000fc80007ffe0ff */
[----:B------:R-:W2:Y:S01]  /*0910*/  LDG.E R6, desc[UR8][R8.64] ;  /* 0x0000000808067981 */ /* 0x000ea2000c1e1900 */
[----:B0-----:R-:W-:-:S04]  /*0920*/  IMAD.WIDE.U32 R4, R2, UR12, R10 ;  /* 0x0000000c02047c25 */ /* 0x001fc8000f8e000a */
[----:B------:R-:W-:Y:S01]  /*0930*/  IMAD R27, R2, UR13, R5 ;  /* 0x0000000d021b7c24 */ /* 0x000fe2000f8e0205 */
[----:B------:R-:W-:Y:S01]  /*0940*/  MOV R26, R4 ;  /* 0x00000004001a7202 */ /* 0x000fe20000000f00 */
[----:B------:R-:W-:-:S05]  /*0950*/  IMAD.WIDE.U32 R4, R25, UR12, R10 ;  /* 0x0000000c19047c25 */ /* 0x000fca000f8e000a */
[----:B------:R-:W2:Y:S01]  /*0960*/  LDG.E R26, desc[UR8][R26.64] ;  /* 0x000000081a1a7981 */ /* 0x000ea2000c1e1900 */
[----:B------:R-:W-:Y:S01]  /*0970*/  MOV R24, R4 ;  /* 0x0000000400187202 */ /* 0x000fe20000000f00 */
[----:B------:R-:W-:Y:S02]  /*0980*/  IMAD R25, R25, UR13, R5 ;  /* 0x0000000d19197c24 */ /* 0x000fe4000f8e0205 */
[C---:B------:R-:W-:Y:S01]  /*0990*/  IMAD.WIDE.U32 R22, R3.reuse, UR12, R10 ;  /* 0x0000000c03167c25 */ /* 0x040fe2000f8e000a */
[----:B------:R-:W3:Y:S04]  /*09a0*/  LDG.E R5, desc[UR8][R8.64+0x4] ;  /* 0x0000040808057981 */ /* 0x000ee8000c1e1900 */
[----:B------:R0:W3:Y:S01]  /*09b0*/  LDG.E R24, desc[UR8][R24.64] ;  /* 0x0000000818187981 */ /* 0x0000e2000c1e1900 */
[----:B------:R-:W-:-:S03]  /*09c0*/  IMAD R23, R3, UR13, R23 ;  /* 0x0000000d03177c24 */ /* 0x000fc6000f8e0217 */
[----:B------:R-:W4:Y:S04]  /*09d0*/  LDG.E R3, desc[UR8][R8.64+0x8] ;  /* 0x0000080808037981 */ /* 0x000f28000c1e1900 */
[----:B------:R1:W4:Y:S01]  /*09e0*/  LDG.E R4, desc[UR8][R22.64] ;  /* 0x0000000816047981 */ /* 0x000322000c1e1900 */
[C---:B0-----:R-:W-:Y:S02]  /*09f0*/  IADD3 R25, PT, PT, R2.reuse, 0x4, RZ ;  /* 0x0000000402197810 */ /* 0x041fe40007ffe0ff */
[----:B------:R-:W-:-:S03]  /*0a00*/  IADD3 R27, PT, PT, R2, 0x3, RZ ;  /* 0x00000003021b7810 */ /* 0x000fc60007ffe0ff */
[----:B-1----:R-:W-:-:S04]  /*0a10*/  IMAD.WIDE.U32 R22, R25, UR12, R10 ;  /* 0x0000000c19167c25 */ /* 0x002fc8000f8e000a */
[----:B------:R-:W-:Y:S01]  /*0a20*/  IMAD R23, R25, UR13, R23 ;  /* 0x0000000d19177c24 */ /* 0x000fe2000f8e0217 */
[----:B------:R-:W-:Y:S01]  /*0a30*/  IADD3 R25, PT, PT, R2, 0x5, RZ ;  /* 0x0000000502197810 */ /* 0x000fe20007ffe0ff */
[----:B------:R-:W-:-:S04]  /*0a40*/  IMAD.WIDE.U32 R28, R27, UR12, R10 ;  /* 0x0000000c1b1c7c25 */ /* 0x000fc8000f8e000a */
[----:B------:R-:W-:Y:S02]  /*0a50*/  IMAD R29, R27, UR13, R29 ;  /* 0x0000000d1b1d7c24 */ /* 0x000fe4000f8e021d */
[----:B------:R-:W5:Y:S01]  /*0a60*/  LDG.E R27, desc[UR8][R22.64] ;  /* 0x00000008161b7981 */ /* 0x000f62000c1e1900 */
[----:B--2---:R-:W-:Y:S01]  /*0a70*/  FFMA R26, R6, R26, R7 ;  /* 0x0000001a061a7223 */ /* 0x004fe20000000007 */
[----:B------:R-:W-:-:S04]  /*0a80*/  IMAD.WIDE.U32 R6, R25, UR12, R10 ;  /* 0x0000000c19067c25 */ /* 0x000fc8000f8e000a */
[----:B------:R-:W-:Y:S02]  /*0a90*/  IMAD R7, R25, UR13, R7 ;  /* 0x0000000d19077c24 */ /* 0x000fe4000f8e0207 */
[----:B------:R0:W2:Y:S01]  /*0aa0*/  LDG.E R25, desc[UR8][R28.64] ;  /* 0x000000081c197981 */ /* 0x0000a2000c1e1900 */
[----:B---3--:R-:W-:-:S03]  /*0ab0*/  FFMA R5, R5, R24, R26 ;  /* 0x0000001805057223 */ /* 0x008fc6000000001a */
[----:B------:R-:W2:Y:S04]  /*0ac0*/  LDG.E R24, desc[UR8][R8.64+0xc] ;  /* 0x00000c0808187981 */ /* 0x000ea8000c1e1900 */
[----:B------:R1:W3:Y:S01]  /*0ad0*/  LDG.E R6, desc[UR8][R6.64] ;  /* 0x0000000806067981 */ /* 0x0002e2000c1e1900 */
[----:B0-----:R-:W-:-:S03]  /*0ae0*/  IADD3 R29, PT, PT, R2, 0x6, RZ ;  /* 0x00000006021d7810 */ /* 0x001fc60007ffe0ff */
[----:B------:R-:W5:Y:S02]  /*0af0*/  LDG.E R28, desc[UR8][R8.64+0x10] ;  /* 0x00001008081c7981 */ /* 0x000f64000c1e1900 */
[----:B------:R-:W-:-:S04]  /*0b00*/  IMAD.WIDE.U32 R22, R29, UR12, R10 ;  /* 0x0000000c1d167c25 */ /* 0x000fc8000f8e000a */
[----:B----4-:R-:W-:Y:S01]  /*0b10*/  FFMA R3, R3, R4, R5 ;  /* 0x0000000403037223 */ /* 0x010fe20000000005 */
[C---:B-1----:R-:W-:Y:S02]  /*0b20*/  VIADD R7, R2.reuse, 0x7 ;  /* 0x0000000702077836 */ /* 0x042fe40000000000 */
[----:B------:R-:W-:Y:S02]  /*0b30*/  IMAD R23, R29, UR13, R23 ;  /* 0x0000000d1d177c24 */ /* 0x000fe4000f8e0217 */
[C---:B------:R-:W-:Y:S01]  /*0b40*/  IMAD.WIDE.U32 R4, R7.reuse, UR12, R10 ;  /* 0x0000000c07047c25 */ /* 0x040fe2000f8e000a */
[----:B------:R-:W3:Y:S03]  /*0b50*/  LDG.E R29, desc[UR8][R8.64+0x14] ;  /* 0x00001408081d7981 */ /* 0x000ee6000c1e1900 */
[----:B------:R-:W-:Y:S01]  /*0b60*/  IMAD R5, R7, UR13, R5 ;  /* 0x0000000d07057c24 */ /* 0x000fe2000f8e0205 */
[----:B------:R-:W4:Y:S04]  /*0b70*/  LDG.E R26, desc[UR8][R22.64] ;  /* 0x00000008161a7981 */ /* 0x000f28000c1e1900 */
[----:B------:R-:W4:Y:S04]  /*0b80*/  LDG.E R7, desc[UR8][R8.64+0x18] ;  /* 0x0000180808077981 */ /* 0x000f28000c1e1900 */
[----:B------:R-:W4:Y:S04]  /*0b90*/  LDG.E R4, desc[UR8][R4.64] ;  /* 0x0000000804047981 */ /* 0x000f28000c1e1900 */
[----:B------:R-:W4:Y:S01]  /*0ba0*/  LDG.E R22, desc[UR8][R8.64+0x1c] ;  /* 0x00001c0808167981 */ /* 0x000f22000c1e1900 */
[----:B------:R-:W-:Y:S01]  /*0bb0*/  IADD3 R2, PT, PT, R2, 0x8, RZ ;  /* 0x0000000802027810 */ /* 0x000fe20007ffe0ff */
[----:B--2---:R-:W-:-:S04]  /*0bc0*/  FFMA R3, R24, R25, R3 ;  /* 0x0000001918037223 */ /* 0x004fc80000000003 */
[----:B-----5:R-:W-:-:S04]  /*0bd0*/  FFMA R28, R28, R27, R3 ;  /* 0x0000001b1c1c7223 */ /* 0x020fc80000000003 */
[----:B---3--:R-:W-:-:S04]  /*0be0*/  FFMA R6, R29, R6, R28 ;  /* 0x000000061d067223 */ /* 0x008fc8000000001c */
[----:B----4-:R-:W-:-:S04]  /*0bf0*/  FFMA R7, R7, R26, R6 ;  /* 0x0000001a07077223 */ /* 0x010fc80000000006 */
[----:B------:R-:W-:-:S07]  /*0c00*/  FFMA R7, R22, R4, R7 ;  /* 0x0000000416077223 */ /* 0x000fce0000000007 */
.L_x_3:
[----:B------:R-:W-:Y:S05]  /*0c10*/  BRA.U !UP1, `(.L_x_0) ;  /* 0x0000000109e87547 */ /* 0x000fea000b800000 */
[----:B------:R-:W-:Y:S02]  /*0c20*/  UISETP.GE.U32.AND UP0, UPT, UR6, 0x4, UPT ;  /* 0x000000040600788c */ /* 0x000fe4000bf06070 */
[----:B------:R-:W-:-:S04]  /*0c30*/  ULOP3.LUT UR4, UR4, 0x3, URZ, 0xc0, !UPT ;  /* 0x0000000304047892 */ /* 0x000fc8000f8ec0ff */
[----:B------:R-:W-:-:S03]  /*0c40*/  UISETP.NE.AND UP1, UPT, UR4, URZ, UPT ;  /* 0x000000ff0400728c */ /* 0x000fc6000bf25270 */
[----:B------:R-:W-:Y:S08]  /*0c50*/  BRA.U !UP0, `(.L_x_4) ;  /* 0x0000000108707547 */ /* 0x000ff0000b800000 */
[----:B------:R-:W0:Y:S01]  /*0c60*/  LDCU.64 UR6, c[0x0][0x3b0] ;  /* 0x00007600ff0677ac */ /* 0x000e220008000a00 */
[C---:B------:R-:W-:Y:S02]  /*0c70*/  IADD3 R3, PT, PT, R2.reuse, 0x1, RZ ;  /* 0x0000000102037810 */ /* 0x040fe40007ffe0ff */
[----:B------:R-:W-:Y:S02]  /*0c80*/  MOV R8, R12 ;  /* 0x0000000c00087202 */ /* 0x000fe40000000f00 */
[----:B------:R-:W-:Y:S02]  /*0c90*/  MOV R9, R13 ;  /* 0x0000000d00097202 */ /* 0x000fe40000000f00 */
[C---:B------:R-:W-:Y:S01]  /*0ca0*/  IADD3 R25, PT, PT, R2.reuse, 0x2, RZ ;  /* 0x0000000202197810 */ /* 0x040fe20007ffe0ff */
[----:B------:R-:W-:-:S05]  /*0cb0*/  IMAD.WIDE.U32 R8, R2, 0x4, R8 ;  /* 0x0000000402087825 */ /* 0x000fca00078e0008 */
[----:B------:R-:W2:Y:S01]  /*0cc0*/  LDG.E R6, desc[UR8][R8.64] ;  /* 0x0000000808067981 */ /* 0x000ea2000c1e1900 */
[----:B0-----:R-:W-:-:S03]  /*0cd0*/  IMAD.WIDE.U32 R4, R2, UR6, R10 ;  /* 0x0000000602047c25 */ /* 0x001fc6000f8e000a */
[----:B------:R-:W3:Y:S01]  /*0ce0*/  LDG.E R24, desc[UR8][R8.64+0x4] ;  /* 0x0000040808187981 */ /* 0x000ee2000c1e1900 */
[----:B------:R-:W-:-:S03]  /*0cf0*/  IMAD.WIDE.U32 R22, R3, UR6, R10 ;  /* 0x0000000603167c25 */ /* 0x000fc6000f8e000a */
[----:B------:R-:W4:Y:S01]  /*0d00*/  LDG.E R26, desc[UR8][R8.64+0x8] ;  /* 0x00000808081a7981 */ /* 0x000f22000c1e1900 */
[----:B------:R-:W-:-:S03]  /*0d10*/  IMAD R5, R2, UR7, R5 ;  /* 0x0000000702057c24 */ /* 0x000fc6000f8e0205 */
[----:B------:R-:W5:Y:S01]  /*0d20*/  LDG.E R28, desc[UR8][R8.64+0xc] ;  /* 0x00000c08081c7981 */ /* 0x000f62000c1e1900 */
[----:B------:R-:W-:Y:S01]  /*0d30*/  IMAD R23, R3, UR7, R23 ;  /* 0x0000000703177c24 */ /* 0x000fe2000f8e0217 */
[----:B------:R-:W-:Y:S01]  /*0d40*/  IADD3 R3, PT, PT, R2, 0x3, RZ ;  /* 0x0000000302037810 */ /* 0x000fe20007ffe0ff */
[C---:B------:R-:W-:Y:S01]  /*0d50*/  IMAD.WIDE.U32 R12, R25.reuse, UR6, R10 ;  /* 0x00000006190c7c25 */ /* 0x040fe2000f8e000a */
[----:B------:R-:W2:Y:S03]  /*0d60*/  LDG.E R4, desc[UR8][R4.64] ;  /* 0x0000000804047981 */ /* 0x000ea6000c1e1900 */
[----:B------:R-:W-:Y:S01]  /*0d70*/  IMAD R13, R25, UR7, R13 ;  /* 0x00000007190d7c24 */ /* 0x000fe2000f8e020d */
[----:B------:R-:W3:Y:S01]  /*0d80*/  LDG.E R23, desc[UR8][R22.64] ;  /* 0x0000000816177981 */ /* 0x000ee2000c1e1900 */
[----:B------:R-:W-:-:S03]  /*0d90*/  IMAD.WIDE.U32 R10, R3, UR6, R10 ;  /* 0x00000006030a7c25 */ /* 0x000fc6000f8e000a */
[----:B------:R-:W4:Y:S01]  /*0da0*/  LDG.E R12, desc[UR8][R12.64] ;  /* 0x000000080c0c7981 */ /* 0x000f22000c1e1900 */
[----:B------:R-:W-:-:S05]  /*0db0*/  IMAD R11, R3, UR7, R11 ;  /* 0x00000007030b7c24 */ /* 0x000fca000f8e020b */
[----:B------:R-:W5:Y:S01]  /*0dc0*/  LDG.E R10, desc[UR8][R10.64] ;  /* 0x000000080a0a7981 */ /* 0x000f62000c1e1900 */
[----:B------:R-:W-:Y:S02]  /*0dd0*/  VIADD R2, R2, 0x4 ;  /* 0x0000000402027836 */ /* 0x000fe40000000000 */
[----:B--2---:R-:W-:-:S04]  /*0de0*/  FFMA R7, R6, R4, R7 ;  /* 0x0000000406077223 */ /* 0x004fc80000000007 */
[----:B---3--:R-:W-:-:S04]  /*0df0*/  FFMA R7, R24, R23, R7 ;  /* 0x0000001718077223 */ /* 0x008fc80000000007 */
[----:B----4-:R-:W-:-:S04]  /*0e00*/  FFMA R7, R26, R12, R7 ;  /* 0x0000000c1a077223 */ /* 0x010fc80000000007 */
[----:B-----5:R-:W-:-:S07]  /*0e10*/  FFMA R7, R28, R10, R7 ;  /* 0x0000000a1c077223 */ /* 0x020fce0000000007 */
.L_x_4:
[----:B------:R-:W-:Y:S05]  /*0e20*/  BRA.U !UP1, `(.L_x_0) ;  /* 0x0000000109647547 */ /* 0x000fea000b800000 */
[----:B------:R-:W0:Y:S01]  /*0e30*/  LDCU.64 UR12, c[0x0][0x3b0] ;  /* 0x00007600ff0c77ac */ /* 0x000e220008000a00 */
[----:B------:R-:W-:Y:S01]  /*0e40*/  IMAD.WIDE.U32 R4, R0, 0x4, RZ ;  /* 0x0000000400047825 */ /* 0x000fe200078e00ff */
[----:B------:R-:W-:Y:S01]  /*0e50*/  MOV R16, R20 ;  /* 0x0000001400107202 */ /* 0x000fe20000000f00 */
[----:B------:R-:W1:Y:S04]  /*0e60*/  LDCU.64 UR6, c[0x0][0x388] ;  /* 0x00007100ff0677ac */ /* 0x000e680008000a00 */
[----:B------:R-:W-:Y:S01]  /*0e70*/  IMAD.WIDE.U32 R16, R2, 0x4, R16 ;  /* 0x0000000402107825 */ /* 0x000fe200078e0010 */
[----:B------:R-:W-:Y:S02]  /*0e80*/  UIADD3 UR4, UPT, UPT, -UR4, URZ, URZ ;  /* 0x000000ff04047290 */ /* 0x000fe4000fffe1ff */
[----:B------:R-:W-:-:S04]  /*0e90*/  IADD3 R8, P0, PT, R16, UR10, RZ ;  /* 0x0000000a10087c10 */ /* 0x000fc8000ff1e0ff */
[----:B------:R-:W-:Y:S01]  /*0ea0*/  IADD3.X R9, PT, PT, R17, UR11, RZ, P0, !PT ;  /* 0x0000000b11097c10 */ /* 0x000fe200087fe4ff */
[----:B0-----:R-:W-:-:S04]  /*0eb0*/  IMAD.WIDE.U32 R4, R2, UR12, R4 ;  /* 0x0000000c02047c25 */ /* 0x001fc8000f8e0004 */
[----:B------:R-:W-:Y:S01]  /*0ec0*/  IMAD R2, R2, UR13, R5 ;  /* 0x0000000d02027c24 */ /* 0x000fe2000f8e0205 */
[----:B-1----:R-:W-:-:S04]  /*0ed0*/  IADD3 R6, P1, PT, R4, UR6, RZ ;  /* 0x0000000604067c10 */ /* 0x002fc8000ff3e0ff */
[----:B------:R-:W-:-:S09]  /*0ee0*/  IADD3.X R5, PT, PT, R2, UR7, RZ, P1, !PT ;  /* 0x0000000702057c10 */ /* 0x000fd20008ffe4ff */
.L_x_5:
[----:B------:R-:W-:Y:S02]  /*0ef0*/  MOV R2, R8 ;  /* 0x0000000800027202 */ /* 0x000fe40000000f00 */
[----:B------:R-:W-:Y:S02]  /*0f00*/  MOV R4, R6 ;  /* 0x0000000600047202 */ /* 0x000fe40000000f00 */
[----:B------:R-:W-:-:S04]  /*0f10*/  MOV R3, R9 ;  /* 0x0000000900037202 */ /* 0x000fc80000000f00 */
[----:B------:R0:W2:Y:S04]  /*0f20*/  LDG.E R4, desc[UR8][R4.64] ;  /* 0x0000000804047981 */ /* 0x0000a8000c1e1900 */
[----:B------:R-:W2:Y:S01]  /*0f30*/  LDG.E R2, desc[UR8][R2.64] ;  /* 0x0000000802027981 */ /* 0x000ea2000c1e1900 */
[----:B------:R-:W-:-:S04]  /*0f40*/  UIADD3 UR4, UPT, UPT, UR4, 0x1, URZ ;  /* 0x0000000104047890 */ /* 0x000fc8000fffe0ff */
[----:B------:R-:W-:Y:S01]  /*0f50*/  UISETP.NE.AND UP0, UPT, UR4, URZ, UPT ;  /* 0x000000ff0400728c */ /* 0x000fe2000bf05270 */
[----:B------:R-:W-:Y:S02]  /*0f60*/  IADD3 R8, P0, PT, R8, 0x4, RZ ;  /* 0x0000000408087810 */ /* 0x000fe40007f1e0ff */
[----:B------:R-:W-:Y:S02]  /*0f70*/  IADD3 R6, P1, PT, R6, UR12, RZ ;  /* 0x0000000c06067c10 */ /* 0x000fe4000ff3e0ff */
[----:B------:R-:W-:Y:S02]  /*0f80*/  IADD3.X R9, PT, PT, RZ, R9, RZ, P0, !PT ;  /* 0x00000009ff097210 */ /* 0x000fe400007fe4ff */
[----:B0-----:R-:W-:Y:S01]  /*0f90*/  IADD3.X R5, PT, PT, R5, UR13, RZ, P1, !PT ;  /* 0x0000000d05057c10 */ /* 0x001fe20008ffe4ff */
[----:B--2---:R-:W-:Y:S01]  /*0fa0*/  FFMA R7, R2, R4, R7 ;  /* 0x0000000402077223 */ /* 0x004fe20000000007 */
[----:B------:R-:W-:Y:S07]  /*0fb0*/  BRA.U UP0, `(.L_x_5) ;  /* 0xfffffffd00cc7547 */ /* 0x000fee000b83ffff */
.L_x_0:
[----:B------:R-:W-:-:S05]  /*0fc0*/  MOV R14, R18 ;  /* 0x00000012000e7202 */ /* 0x000fca0000000f00 */
[----:B------:R-:W-:-:S05]  /*0fd0*/  IMAD.WIDE.U32 R14, R0, 0x4, R14 ;  /* 0x00000004000e7825 */ /* 0x000fca00078e000e */
[----:B------:R-:W-:Y:S01]  /*0fe0*/  STG.E desc[UR8][R14.64], R7 ;  /* 0x000000070e007986 */ /* 0x000fe2000c101908 */
[----:B------:R-:W-:Y:S05]  /*0ff0*/  EXIT ;  /* 0x000000000000794d */ /* 0x000fea0003800000 */
.L_x_6:
[----:B------:R-:W-:-:S00]  /*1000*/  BRA `(.L_x_6) ;  /* 0xfffffffc00fc7947 */ /* 0x000fc0000383ffff */
[----:B------:R-:W-:-:S00]  /*1010*/  NOP ;  /* 0x0000000000007918 */ /* 0x000fc00000000000 */
        /* <DEDUP_REMOVED lines=14> */
.L_x_7:


//--------------------- .nv.shared.reserved.0     --------------------------
	.section	.nv.shared.reserved.0,"aw",@nobits
	.weak		__nv_reservedSMEM_offset_0_alias
	.size		__nv_reservedSMEM_offset_0_alias, 0, 64
	.other		__nv_reservedSMEM_offset_0_alias,@"STO_CUDA_RESERVED_SHARED STV_DEFAULT"
__nv_reservedSMEM_offset_0_alias:
	.zero		0
	.zero		64


//--------------------- .nv.constant0._Z7matMul1PfS_S_jjjmmm --------------------------
	.section	.nv.constant0._Z7matMul1PfS_S_jjjmmm,"a",@progbits
	.sectionflags	@""
	.align	4
.nv.constant0._Z7matMul1PfS_S_jjjmmm:
	.zero		960


//--------------------- SYMBOLS --------------------------

	.type		.nv.reservedSmem.offset0,@object
	.size		.nv.reservedSmem.offset0,0x4
